//
// Generated by NVIDIA NVVM Compiler
//
// Compiler Build ID: CL-36424714
// Cuda compilation tools, release 13.0, V13.0.88
// Based on NVVM 20.0.0
//

.version 9.0
.target sm_100
.address_size 64

	// .globl	_Z3addyPfS_

.visible .entry _Z3addyPfS_(
	.param .u64 _Z3addyPfS__param_0,
	.param .u64 .ptr .align 1 _Z3addyPfS__param_1,
	.param .u64 .ptr .align 1 _Z3addyPfS__param_2
)
{
	.reg .pred 	%p<3>;
	.reg .b32 	%r<3>;
	.reg .b32 	%f<4>;
	.reg .b64 	%rd<14>;

	ld.param.u64 	%rd7, [_Z3addyPfS__param_0];
	ld.param.u64 	%rd8, [_Z3addyPfS__param_1];
	ld.param.u64 	%rd9, [_Z3addyPfS__param_2];
	mov.u32 	%r1, %tid.x;
	cvt.u64.u32 	%rd13, %r1;
	setp.le.u64 	%p1, %rd7, %rd13;
	@%p1 bra 	$L__BB0_3;
	mov.u32 	%r2, %ntid.x;
	cvt.u64.u32 	%rd2, %r2;
	cvta.to.global.u64 	%rd3, %rd8;
	cvta.to.global.u64 	%rd4, %rd9;
$L__BB0_2:
	shl.b64 	%rd10, %rd13, 2;
	add.s64 	%rd11, %rd3, %rd10;
	ld.global.f32 	%f1, [%rd11];
	add.s64 	%rd12, %rd4, %rd10;
	ld.global.f32 	%f2, [%rd12];
	add.f32 	%f3, %f1, %f2;
	st.global.f32 	[%rd12], %f3;
	add.s64 	%rd13, %rd13, %rd2;
	setp.lt.u64 	%p2, %rd13, %rd7;
	@%p2 bra 	$L__BB0_2;
$L__BB0_3:
	ret;

}


// ===== COMPILED SASS (sm_100) =====

	.target	sm_100

	.elftype	@"ET_EXEC"


//--------------------- .note.nv.tkinfo           --------------------------
	.section	.note.nv.tkinfo,"",@"SHT_NOTE"
	.sectionflags	@"SHF_NOTE_NV_TKINFO"
	.tkinfo
        /*0018*/ 	.word	0x00000002
        /*0030*/ 	.string	""
        /*0030*/ 	.string	"ptxas"
        /*0030*/ 	.string	"Cuda compilation tools, release 13.0, V13.0.88"
        /*0030*/ 	.string	"Build cuda_13.0.r13.0/compiler.36424714_0"
        /*0030*/ 	.string	"-arch sm_100 -m 64 "



//--------------------- .note.nv.cuinfo           --------------------------
	.section	.note.nv.cuinfo,"",@"SHT_NOTE"
	.sectionflags	@"SHF_NOTE_NV_CUINFO"
        /*0018*/ 	.short	0x0002
        /*001a*/ 	.short	0x0064
        /*001c*/ 	.short	0x0082
	.zero		2


//--------------------- .nv.info                  --------------------------
	.section	.nv.info,"",@"SHT_CUDA_INFO"
	.align	4


	//----- nvinfo : EIATTR_REGCOUNT
	.align		4
        /*0000*/ 	.byte	0x04, 0x2f
        /*0002*/ 	.short	(.L_1 - .L_0)
	.align		4
.L_0:
        /*0004*/ 	.word	index@(_Z3addyPfS_)
        /*0008*/ 	.word	0x0000000c


	//----- nvinfo : EIATTR_FRAME_SIZE
	.align		4
.L_1:
        /*000c*/ 	.byte	0x04, 0x11
        /*000e*/ 	.short	(.L_3 - .L_2)
	.align		4
.L_2:
        /*0010*/ 	.word	index@(_Z3addyPfS_)
        /*0014*/ 	.word	0x00000000


	//----- nvinfo : EIATTR_MIN_STACK_SIZE
	.align		4
.L_3:
        /*0018*/ 	.byte	0x04, 0x12
        /*001a*/ 	.short	(.L_5 - .L_4)
	.align		4
.L_4:
        /*001c*/ 	.word	index@(_Z3addyPfS_)
        /*0020*/ 	.word	0x00000000
.L_5:


//--------------------- .nv.compat                --------------------------
	.section	.nv.compat,"",@"SHT_CUDA_COMPAT_INFO"
	.align	4
        /*0000*/ 	.byte	0x02, 0x09, 0x00, 0x00, 0x02, 0x02, 0x01, 0x00, 0x02, 0x05, 0x05, 0x00, 0x03, 0x07, 0x01, 0x01
        /*0010*/ 	.byte	0x02, 0x03, 0x00, 0x00, 0x02, 0x06, 0x01, 0x00, 0x04, 0x0b, 0x08, 0x00, 0x09, 0x00, 0x00, 0x00
        /*0020*/ 	.byte	0x00, 0x00, 0x00, 0x00


//--------------------- .nv.info._Z3addyPfS_      --------------------------
	.section	.nv.info._Z3addyPfS_,"",@"SHT_CUDA_INFO"
	.sectionflags	@""
	.align	4


	//----- nvinfo : EIATTR_CUDA_API_VERSION
	.align		4
        /*0000*/ 	.byte	0x04, 0x37
        /*0002*/ 	.short	(.L_7 - .L_6)
.L_6:
        /*0004*/ 	.word	0x00000082


	//----- nvinfo : EIATTR_KPARAM_INFO
	.align		4
.L_7:
        /*0008*/ 	.byte	0x04, 0x17
        /*000a*/ 	.short	(.L_9 - .L_8)
.L_8:
        /*000c*/ 	.word	0x00000000
        /*0010*/ 	.short	0x0002
        /*0012*/ 	.short	0x0010
        /*0014*/ 	.byte	0x00, 0xf5, 0x21, 0x00


	//----- nvinfo : EIATTR_KPARAM_INFO
	.align		4
.L_9:
        /*0018*/ 	.byte	0x04, 0x17
        /*001a*/ 	.short	(.L_11 - .L_10)
.L_10:
        /*001c*/ 	.word	0x00000000
        /*0020*/ 	.short	0x0001
        /*0022*/ 	.short	0x0008
        /*0024*/ 	.byte	0x00, 0xf5, 0x21, 0x00


	//----- nvinfo : EIATTR_KPARAM_INFO
	.align		4
.L_11:
        /*0028*/ 	.byte	0x04, 0x17
        /*002a*/ 	.short	(.L_13 - .L_12)
.L_12:
        /*002c*/ 	.word	0x00000000
        /*0030*/ 	.short	0x0000
        /*0032*/ 	.short	0x0000
        /*0034*/ 	.byte	0x00, 0xf0, 0x21, 0x00


	//----- nvinfo : EIATTR_SPARSE_MMA_MASK
	.align		4
.L_13:
        /*0038*/ 	.byte	0x03, 0x50
        /*003a*/ 	.short	0x0000


	//----- nvinfo : EIATTR_MAXREG_COUNT
	.align		4
        /*003c*/ 	.byte	0x03, 0x1b
        /*003e*/ 	.short	0x00ff


	//----- nvinfo : EIATTR_MERCURY_ISA_VERSION
	.align		4
        /*0040*/ 	.byte	0x03, 0x5f
        /*0042*/ 	.short	0x0101


	//----- nvinfo : EIATTR_VRC_CTA_INIT_COUNT
	.align		4
        /*0044*/ 	.byte	0x02, 0x4a
	.zero		1
	.zero		1


	//----- nvinfo : EIATTR_EXIT_INSTR_OFFSETS
	.align		4
        /*0048*/ 	.byte	0x04, 0x1c
        /*004a*/ 	.short	(.L_15 - .L_14)


	//   ....[0]....
.L_14:
        /*004c*/ 	.word	0x00000050


	//   ....[1]....
        /*0050*/ 	.word	0x000001a0


	//----- nvinfo : EIATTR_CRS_STACK_SIZE
	.align		4
.L_15:
        /*0054*/ 	.byte	0x04, 0x1e
        /*0056*/ 	.short	(.L_17 - .L_16)
.L_16:
        /*0058*/ 	.word	0x00000000


	//----- nvinfo : EIATTR_CBANK_PARAM_SIZE
	.align		4
.L_17:
        /*005c*/ 	.byte	0x03, 0x19
        /*005e*/ 	.short	0x0018


	//----- nvinfo : EIATTR_PARAM_CBANK
	.align		4
        /*0060*/ 	.byte	0x04, 0x0a
        /*0062*/ 	.short	(.L_19 - .L_18)
	.align		4
.L_18:
        /*0064*/ 	.word	index@(.nv.constant0._Z3addyPfS_)
        /*0068*/ 	.short	0x0380
        /*006a*/ 	.short	0x0018


	//----- nvinfo : EIATTR_SW_WAR
	.align		4
.L_19:
        /*006c*/ 	.byte	0x04, 0x36
        /*006e*/ 	.short	(.L_21 - .L_20)
.L_20:
        /*0070*/ 	.word	0x00000008
.L_21:


//--------------------- .nv.callgraph             --------------------------
	.section	.nv.callgraph,"",@"SHT_CUDA_CALLGRAPH"
	.align	4
	.sectionentsize	8
	.align		4
        /*0000*/ 	.word	0x00000000
	.align		4
        /*0004*/ 	.word	0xffffffff
	.align		4
        /*0008*/ 	.word	0x00000000
	.align		4
        /*000c*/ 	.word	0xfffffffe
	.align		4
        /*0010*/ 	.word	0x00000000
	.align		4
        /*0014*/ 	.word	0xfffffffd
	.align		4
        /*0018*/ 	.word	0x00000000
	.align		4
        /*001c*/ 	.word	0xfffffffc


//--------------------- .text._Z3addyPfS_         --------------------------
	.section	.text._Z3addyPfS_,"ax",@progbits
	.align	128
        .global         _Z3addyPfS_
        .type           _Z3addyPfS_,@function
        .size           _Z3addyPfS_,(.L_x_2 - _Z3addyPfS_)
        .other          _Z3addyPfS_,@"STO_CUDA_ENTRY STV_DEFAULT"
_Z3addyPfS_:
.text._Z3addyPfS_:
[----:B------:R-:W-:Y:S01]  /*0000*/  LDC R1, c[0x0][0x37c] ;  /* 0x0000df00ff017b82 */ /* 0x000fe20000000800 */
[----:B------:R-:W0:Y:S01]  /*0010*/  S2R R0, SR_TID.X ;  /* 0x0000000000007919 */ /* 0x000e220000002100 */
[----:B------:R-:W0:Y:S02]  /*0020*/  LDCU.64 UR8, c[0x0][0x380] ;  /* 0x00007000ff0877ac */ /* 0x000e240008000a00 */
[----:B0-----:R-:W-:-:S04]  /*0030*/  ISETP.GE.U32.AND P0, PT, R0, UR8, PT ;  /* 0x0000000800007c0c */ /* 0x001fc8000bf06070 */
[----:B------:R-:W-:-:S13]  /*0040*/  ISETP.GE.U32.AND.EX P0, PT, RZ, UR9, PT, P0 ;  /* 0x00000009ff007c0c */ /* 0x000fda000bf06100 */
[----:B------:R-:W-:Y:S05]  /*0050*/  @P0 EXIT ;  /* 0x000000000000094d */ /* 0x000fea0003800000 */
[----:B------:R-:W-:Y:S01]  /*0060*/  IMAD.MOV.U32 R9, RZ, RZ, RZ ;  /* 0x000000ffff097224 */ /* 0x000fe200078e00ff */
[----:B------:R-:W0:Y:S01]  /*0070*/  LDCU UR4, c[0x0][0x360] ;  /* 0x00006c00ff0477ac */ /* 0x000e220008000800 */
[----:B------:R-:W1:Y:S01]  /*0080*/  LDCU.64 UR6, c[0x0][0x358] ;  /* 0x00006b00ff0677ac */ /* 0x000e620008000a00 */
[----:B------:R-:W2:Y:S01]  /*0090*/  LDCU.64 UR10, c[0x0][0x388] ;  /* 0x00007100ff0a77ac */ /* 0x000ea20008000a00 */
[----:B------:R-:W3:Y:S03]  /*00a0*/  LDCU.64 UR12, c[0x0][0x390] ;  /* 0x00007200ff0c77ac */ /* 0x000ee60008000a00 */
.L_x_0:
[C---:B----4-:R-:W-:Y:S01]  /*00b0*/  IMAD.SHL.U32 R2, R0.reuse, 0x4, RZ ;  /* 0x0000000400027824 */ /* 0x050fe200078e00ff */
[----:B------:R-:W-:-:S04]  /*00c0*/  SHF.L.U64.HI R3, R0, 0x2, R9 ;  /* 0x0000000200037819 */ /* 0x000fc80000010209 */
[C---:B--2---:R-:W-:Y:S02]  /*00d0*/  IADD3 R4, P0, PT, R2.reuse, UR10, RZ ;  /* 0x0000000a02047c10 */ /* 0x044fe4000ff1e0ff */
[----:B---3--:R-:W-:Y:S02]  /*00e0*/  IADD3 R2, P1, PT, R2, UR12, RZ ;  /* 0x0000000c02027c10 */ /* 0x008fe4000ff3e0ff */
[C---:B------:R-:W-:Y:S02]  /*00f0*/  IADD3.X R5, PT, PT, R3.reuse, UR11, RZ, P0, !PT ;  /* 0x0000000b03057c10 */ /* 0x040fe400087fe4ff */
[----:B------:R-:W-:-:S03]  /*0100*/  IADD3.X R3, PT, PT, R3, UR13, RZ, P1, !PT ;  /* 0x0000000d03037c10 */ /* 0x000fc60008ffe4ff */
[----:B-1----:R-:W2:Y:S04]  /*0110*/  LDG.E R4, desc[UR6][R4.64] ;  /* 0x0000000604047981 */ /* 0x002ea8000c1e1900 */
[----:B------:R-:W2:Y:S01]  /*0120*/  LDG.E R7, desc[UR6][R2.64] ;  /* 0x0000000602077981 */ /* 0x000ea2000c1e1900 */
[----:B0-----:R-:W-:-:S05]  /*0130*/  IADD3 R0, P0, PT, R0, UR4, RZ ;  /* 0x0000000400007c10 */ /* 0x001fca000ff1e0ff */
[----:B------:R-:W-:Y:S01]  /*0140*/  IMAD.X R9, RZ, RZ, R9, P0 ;  /* 0x000000ffff097224 */ /* 0x000fe200000e0609 */
[----:B------:R-:W-:-:S04]  /*0150*/  ISETP.GE.U32.AND P0, PT, R0, UR8, PT ;  /* 0x0000000800007c0c */ /* 0x000fc8000bf06070 */
[----:B------:R-:W-:Y:S01]  /*0160*/  ISETP.GE.U32.AND.EX P0, PT, R9, UR9, PT, P0 ;  /* 0x0000000909007c0c */ /* 0x000fe2000bf06100 */
[----:B--2---:R-:W-:-:S05]  /*0170*/  FADD R7, R4, R7 ;  /* 0x0000000704077221 */ /* 0x004fca0000000000 */
[----:B------:R4:W-:Y:S07]  /*0180*/  STG.E desc[UR6][R2.64], R7 ;  /* 0x0000000702007986 */ /* 0x0009ee000c101906 */
[----:B------:R-:W-:Y:S05]  /*0190*/  @!P0 BRA `(.L_x_0) ;  /* 0xfffffffc00c48947 */ /* 0x000fea000383ffff */
[----:B------:R-:W-:Y:S05]  /*01a0*/  EXIT ;  /* 0x000000000000794d */ /* 0x000fea0003800000 */
.L_x_1:
[----:B------:R-:W-:-:S00]  /*01b0*/  BRA `(.L_x_1) ;  /* 0xfffffffc00fc7947 */ /* 0x000fc0000383ffff */
[----:B------:R-:W-:-:S00]  /*01c0*/  NOP ;  /* 0x0000000000007918 */ /* 0x000fc00000000000 */
        /* <DEDUP_REMOVED lines=11> */
.L_x_2:


//--------------------- .nv.shared.reserved.0     --------------------------
	.section	.nv.shared.reserved.0,"aw",@nobits
	.weak		__nv_reservedSMEM_offset_0_alias
	.size		__nv_reservedSMEM_offset_0_alias, 0, 64
	.other		__nv_reservedSMEM_offset_0_alias,@"STO_CUDA_RESERVED_SHARED STV_DEFAULT"
__nv_reservedSMEM_offset_0_alias:
	.zero		0
	.zero		64


//--------------------- .nv.constant0._Z3addyPfS_ --------------------------
	.section	.nv.constant0._Z3addyPfS_,"a",@progbits
	.sectionflags	@""
	.align	4
.nv.constant0._Z3addyPfS_:
	.zero		920


//--------------------- SYMBOLS --------------------------

	.type		.nv.reservedSmem.offset0,@object
	.size		.nv.reservedSmem.offset0,0x4
